	.headerflags	@"EF_CUDA_TEXMODE_UNIFIED EF_CUDA_64BIT_ADDRESS EF_CUDA_ACCELERATORS EF_CUDA_SM90 EF_CUDA_VIRTUAL_SM(EF_CUDA_SM90)"
	.elftype	@"ET_EXEC"


//--------------------- .nv.info                  --------------------------
	.section	.nv.info,"",@"SHT_CUDA_INFO"
	.align	4


	//----- nvinfo : EIATTR_REGCOUNT
	.align		4
        /*0000*/ 	.byte	0x04, 0x2f
        /*0002*/ 	.short	(.L_1 - .L_0)
	.align		4
.L_0:
        /*0004*/ 	.word	index@(triton_poi_fused_convolution_mul_sigmoid_1)
        /*0008*/ 	.word	0x0000000e


	//----- nvinfo : EIATTR_MIN_STACK_SIZE
	.align		4
.L_1:
        /*000c*/ 	.byte	0x04, 0x12
        /*000e*/ 	.short	(.L_3 - .L_2)
	.align		4
.L_2:
        /*0010*/ 	.word	index@(triton_poi_fused_convolution_mul_sigmoid_1)
        /*0014*/ 	.word	0x00000000


	//----- nvinfo : EIATTR_FRAME_SIZE
	.align		4
.L_3:
        /*0018*/ 	.byte	0x04, 0x11
        /*001a*/ 	.short	(.L_5 - .L_4)
	.align		4
.L_4:
        /*001c*/ 	.word	index@(triton_poi_fused_convolution_mul_sigmoid_1)
        /*0020*/ 	.word	0x00000000


	//----- nvinfo : EIATTR_MIN_STACK_SIZE
	.align		4
.L_5:
        /*0024*/ 	.byte	0x04, 0x12
        /*0026*/ 	.short	(.L_7 - .L_6)
	.align		4
.L_6:
        /*0028*/ 	.word	index@(triton_poi_fused_convolution_mul_sigmoid_1)
        /*002c*/ 	.word	0x00000000
.L_7:


//--------------------- .nv.info.triton_poi_fused_convolution_mul_sigmoid_1 --------------------------
	.section	.nv.info.triton_poi_fused_convolution_mul_sigmoid_1,"",@"SHT_CUDA_INFO"
	.sectionflags	@""
	.align	4


	//----- nvinfo : EIATTR_CUDA_API_VERSION
	.align		4
        /*0000*/ 	.byte	0x04, 0x37
        /*0002*/ 	.short	(.L_9 - .L_8)
.L_8:
        /*0004*/ 	.word	0x0000007c


	//----- nvinfo : EIATTR_KPARAM_INFO
	.align		4
.L_9:
        /*0008*/ 	.byte	0x04, 0x17
        /*000a*/ 	.short	(.L_11 - .L_10)
.L_10:
        /*000c*/ 	.word	0x00000000
        /*0010*/ 	.short	0x0003
        /*0012*/ 	.short	0x0018
        /*0014*/ 	.byte	0x00, 0xf0, 0x11, 0x00


	//----- nvinfo : EIATTR_KPARAM_INFO
	.align		4
.L_11:
        /*0018*/ 	.byte	0x04, 0x17
        /*001a*/ 	.short	(.L_13 - .L_12)
.L_12:
        /*001c*/ 	.word	0x00000000
        /*0020*/ 	.short	0x0002
        /*0022*/ 	.short	0x0010
        /*0024*/ 	.byte	0x00, 0xf4, 0x21, 0x00


	//----- nvinfo : EIATTR_KPARAM_INFO
	.align		4
.L_13:
        /*0028*/ 	.byte	0x04, 0x17
        /*002a*/ 	.short	(.L_15 - .L_14)
.L_14:
        /*002c*/ 	.word	0x00000000
        /*0030*/ 	.short	0x0001
        /*0032*/ 	.short	0x0008
        /*0034*/ 	.byte	0x00, 0xf4, 0x21, 0x00


	//----- nvinfo : EIATTR_KPARAM_INFO
	.align		4
.L_15:
        /*0038*/ 	.byte	0x04, 0x17
        /*003a*/ 	.short	(.L_17 - .L_16)
.L_16:
        /*003c*/ 	.word	0x00000000
        /*0040*/ 	.short	0x0000
        /*0042*/ 	.short	0x0000
        /*0044*/ 	.byte	0x00, 0xf4, 0x21, 0x00


	//----- nvinfo : EIATTR_SPARSE_MMA_MASK
	.align		4
.L_17:
        /*0048*/ 	.byte	0x03, 0x50
        /*004a*/ 	.short	0x0000


	//----- nvinfo : EIATTR_MAXREG_COUNT
	.align		4
        /*004c*/ 	.byte	0x03, 0x1b
        /*004e*/ 	.short	0x00ff


	//----- nvinfo : EIATTR_EXIT_INSTR_OFFSETS
	.align		4
        /*0050*/ 	.byte	0x04, 0x1c
        /*0052*/ 	.short	(.L_19 - .L_18)


	//   ....[0]....
.L_18:
        /*0054*/ 	.word	0x00000280


	//   ....[1]....
        /*0058*/ 	.word	0x000002a0


	//----- nvinfo : EIATTR_REQNTID
	.align		4
.L_19:
        /*005c*/ 	.byte	0x04, 0x10
        /*005e*/ 	.short	(.L_21 - .L_20)
.L_20:
        /*0060*/ 	.word	0x00000080
        /*0064*/ 	.word	0x00000001
        /*0068*/ 	.word	0x00000001


	//----- nvinfo : EIATTR_CBANK_PARAM_SIZE
	.align		4
.L_21:
        /*006c*/ 	.byte	0x03, 0x19
        /*006e*/ 	.short	0x001c


	//----- nvinfo : EIATTR_PARAM_CBANK
	.align		4
        /*0070*/ 	.byte	0x04, 0x0a
        /*0072*/ 	.short	(.L_23 - .L_22)
	.align		4
.L_22:
        /*0074*/ 	.word	index@(.nv.constant0.triton_poi_fused_convolution_mul_sigmoid_1)
        /*0078*/ 	.short	0x0210
        /*007a*/ 	.short	0x001c


	//----- nvinfo : EIATTR_SW_WAR
	.align		4
.L_23:
        /*007c*/ 	.byte	0x04, 0x36
        /*007e*/ 	.short	(.L_25 - .L_24)
.L_24:
        /*0080*/ 	.word	0x00000008
.L_25:


//--------------------- .nv.callgraph             --------------------------
	.section	.nv.callgraph,"",@"SHT_CUDA_CALLGRAPH"
	.align	4
	.sectionentsize	8
	.align		4
        /*0000*/ 	.word	0x00000000
	.align		4
        /*0004*/ 	.word	0xffffffff
	.align		4
        /*0008*/ 	.word	0x00000000
	.align		4
        /*000c*/ 	.word	0xfffffffe
	.align		4
        /*0010*/ 	.word	0x00000000
	.align		4
        /*0014*/ 	.word	0xfffffffd
	.align		4
        /*0018*/ 	.word	0x00000000
	.align		4
        /*001c*/ 	.word	0xfffffffc


//--------------------- .text.triton_poi_fused_convolution_mul_sigmoid_1 --------------------------
	.section	.text.triton_poi_fused_convolution_mul_sigmoid_1,"ax",@progbits
	.align	128
        .global         triton_poi_fused_convolution_mul_sigmoid_1
        .type           triton_poi_fused_convolution_mul_sigmoid_1,@function
        .size           triton_poi_fused_convolution_mul_sigmoid_1,(.L_x_1 - triton_poi_fused_convolution_mul_sigmoid_1)
        .other          triton_poi_fused_convolution_mul_sigmoid_1,@"STO_CUDA_ENTRY STV_DEFAULT"
triton_poi_fused_convolution_mul_sigmoid_1:
.text.triton_poi_fused_convolution_mul_sigmoid_1:
[----:B------:R-:W0:Y:S02]  /*0000*/  LDC R1, c[0x0][0x28] ;  /* 0x00000a00ff017b82 */ /* 0x000e240000000800 */
[----:B------:R-:W1:Y:S01]  /*0010*/  S2R R0, SR_TID.X ;  /* 0x0000000000007919 */ /* 0x000e620000002100 */
[----:B------:R-:W2:Y:S01]  /*0020*/  LDC.64 R4, c[0x0][0x218] ;  /* 0x00008600ff047b82 */ /* 0x000ea20000000a00 */
[----:B------:R-:W-:Y:S01]  /*0030*/  ULDC.64 UR4, c[0x0][0x208] ;  /* 0x0000820000047ab9 */ /* 0x000fe20000000a00 */
[----:B------:R-:W3:Y:S01]  /*0040*/  S2R R3, SR_CTAID.X ;  /* 0x0000000000037919 */ /* 0x000ee20000002500 */
[----:B-1----:R-:W-:Y:S02]  /*0050*/  LOP3.LUT R0, R0, 0x7f, RZ, 0xc0, !PT ;  /* 0x0000007f00007812 */ /* 0x002fe400078ec0ff */
[----:B---3--:R-:W-:Y:S02]  /*0060*/  SHF.R.S32.HI R2, RZ, 0x18, R3 ;  /* 0x00000018ff027819 */ /* 0x008fe40000011403 */
[----:B------:R-:W-:Y:S02]  /*0070*/  LEA R0, R3, R0, 0x7 ;  /* 0x0000000003007211 */ /* 0x000fe400078e38ff */
[----:B------:R-:W-:-:S02]  /*0080*/  SGXT R3, R2, 0x1 ;  /* 0x000000010203781a */ /* 0x000fc40000000200 */
[----:B------:R-:W-:Y:S02]  /*0090*/  ISETP.GE.AND P0, PT, R0, 0x240, PT ;  /* 0x000002400000780c */ /* 0x000fe40003f06270 */
[----:B------:R-:W-:-:S04]  /*00a0*/  LEA.HI R3, R3, R0, RZ, 0x4 ;  /* 0x0000000003037211 */ /* 0x000fc800078f20ff */
[----:B------:R-:W-:Y:S02]  /*00b0*/  SHF.R.S32.HI R6, RZ, 0x4, R3 ;  /* 0x00000004ff067819 */ /* 0x000fe40000011403 */
[----:B------:R-:W1:Y:S03]  /*00c0*/  LDC.64 R2, c[0x0][0x210] ;  /* 0x00008400ff027b82 */ /* 0x000e660000000a00 */
[----:B------:R-:W-:-:S05]  /*00d0*/  IMAD.HI R7, R6, 0x38e38e39, RZ ;  /* 0x38e38e3906077827 */ /* 0x000fca00078e02ff */
[----:B------:R-:W-:-:S04]  /*00e0*/  SHF.R.S32.HI R8, RZ, 0x1, R7 ;  /* 0x00000001ff087819 */ /* 0x000fc80000011407 */
[----:B------:R-:W-:-:S05]  /*00f0*/  LEA.HI R7, R7, R8, RZ, 0x1 ;  /* 0x0000000807077211 */ /* 0x000fca00078f08ff */
[----:B------:R-:W-:-:S04]  /*0100*/  IMAD R7, R7, -0x9, R6 ;  /* 0xfffffff707077824 */ /* 0x000fc800078e0206 */
[----:B--2---:R-:W-:Y:S01]  /*0110*/  IMAD.WIDE R4, R7, 0x4, R4 ;  /* 0x0000000407047825 */ /* 0x004fe200078e0204 */
[----:B------:R-:W-:-:S03]  /*0120*/  CS2R R6, SRZ ;  /* 0x0000000000067805 */ /* 0x000fc6000001ff00 */
[----:B-1----:R-:W-:-:S03]  /*0130*/  IMAD.WIDE R2, R0, 0x4, R2 ;  /* 0x0000000400027825 */ /* 0x002fc600078e0202 */
[----:B------:R1:W2:Y:S04]  /*0140*/  @!P0 LDG.E.EL R7, desc[UR4][R4.64] ;  /* 0x0000000404078981 */ /* 0x0002a8000c2e1900 */
[----:B------:R-:W2:Y:S01]  /*0150*/  @!P0 LDG.E R6, desc[UR4][R2.64] ;  /* 0x0000000402068981 */ /* 0x000ea2000c1e1900 */
[----:B-1----:R-:W-:Y:S01]  /*0160*/  HFMA2.MMA R4, -RZ, RZ, 1.625, 0 ;  /* 0x3e800000ff047435 */ /* 0x002fe200000001ff */
[----:B--2---:R-:W-:-:S04]  /*0170*/  FADD R11, R7, R6 ;  /* 0x00000006070b7221 */ /* 0x004fc80000000000 */
[----:B------:R-:W-:-:S04]  /*0180*/  FADD R6, RZ, -R11 ;  /* 0x8000000bff067221 */ /* 0x000fc80000000000 */
[----:B------:R-:W-:-:S05]  /*0190*/  FMUL R8, R6, 1.4426950216293334961 ;  /* 0x3fb8aa3b06087820 */ /* 0x000fca0000400000 */
[----:B------:R-:W-:-:S13]  /*01a0*/  FSETP.GEU.AND P1, PT, R8, -126, PT ;  /* 0xc2fc00000800780b */ /* 0x000fda0003f2e000 */
[----:B------:R-:W-:-:S04]  /*01b0*/  @!P1 FMUL R8, R8, 0.5 ;  /* 0x3f00000008089820 */ /* 0x000fc80000400000 */
[----:B------:R-:W1:Y:S02]  /*01c0*/  MUFU.EX2 R6, R8 ;  /* 0x0000000800067308 */ /* 0x000e640000000800 */
[----:B-1----:R-:W-:-:S04]  /*01d0*/  @!P1 FMUL R6, R6, R6 ;  /* 0x0000000606069220 */ /* 0x002fc80000400000 */
[----:B------:R-:W-:Y:S02]  /*01e0*/  FADD R9, R6, 1 ;  /* 0x3f80000006097421 */ /* 0x000fe40000000000 */
[----:B------:R-:W1:Y:S03]  /*01f0*/  LDC.64 R6, c[0x0][0x220] ;  /* 0x00008800ff067b82 */ /* 0x000e660000000a00 */
[----:B------:R-:W-:-:S13]  /*0200*/  FSETP.GT.AND P1, PT, R9, 8.50705917302346158658e+37, PT ;  /* 0x7e8000000900780b */ /* 0x000fda0003f24000 */
[----:B------:R-:W-:-:S06]  /*0210*/  @P1 FMUL R9, R9, 0.25 ;  /* 0x3e80000009091820 */ /* 0x000fcc0000400000 */
[----:B------:R-:W2:Y:S01]  /*0220*/  MUFU.RCP R9, R9 ;  /* 0x0000000900097308 */ /* 0x000ea20000001000 */
[----:B------:R-:W-:Y:S01]  /*0230*/  FSEL R4, R4, 1, P1 ;  /* 0x3f80000004047808 */ /* 0x000fe20000800000 */
[----:B------:R3:W-:Y:S04]  /*0240*/  @!P0 STG.E desc[UR4][R2.64], R11 ;  /* 0x0000000b02008986 */ /* 0x0007e8000c101904 */
[----:B--2---:R-:W-:Y:S01]  /*0250*/  FMUL R10, R9, R4 ;  /* 0x00000004090a7220 */ /* 0x004fe20000400000 */
[----:B-1----:R-:W-:-:S04]  /*0260*/  IMAD.WIDE R4, R0, 0x4, R6 ;  /* 0x0000000400047825 */ /* 0x002fc800078e0206 */
[----:B------:R-:W-:Y:S01]  /*0270*/  FADD R7, R10, R10 ;  /* 0x0000000a0a077221 */ /* 0x000fe20000000000 */
[----:B---3--:R-:W-:Y:S06]  /*0280*/  @P0 EXIT ;  /* 0x000000000000094d */ /* 0x008fec0003800000 */
[----:B------:R-:W-:Y:S01]  /*0290*/  STG.E desc[UR4][R4.64], R7 ;  /* 0x0000000704007986 */ /* 0x000fe2000c101904 */
[----:B------:R-:W-:Y:S05]  /*02a0*/  EXIT ;  /* 0x000000000000794d */ /* 0x000fea0003800000 */
.L_x_0:
[----:B------:R-:W-:-:S00]  /*02b0*/  BRA `(.L_x_0) ;  /* 0xfffffffc00fc7947 */ /* 0x000fc0000383ffff */
[----:B------:R-:W-:-:S00]  /*02c0*/  NOP ;  /* 0x0000000000007918 */ /* 0x000fc00000000000 */
        /* <DEDUP_REMOVED lines=11> */
.L_x_1:


//--------------------- .nv.constant0.triton_poi_fused_convolution_mul_sigmoid_1 --------------------------
	.section	.nv.constant0.triton_poi_fused_convolution_mul_sigmoid_1,"a",@progbits
	.sectionflags	@""
	.align	4
.nv.constant0.triton_poi_fused_convolution_mul_sigmoid_1:
	.zero		556
